//
// Generated by NVIDIA NVVM Compiler
//
// Compiler Build ID: CL-36424714
// Cuda compilation tools, release 13.0, V13.0.88
// Based on NVVM 20.0.0
//

.version 9.0
.target sm_100
.address_size 64

	// .globl	_Z5saxpyifPfS_

.visible .entry _Z5saxpyifPfS_(
	.param .u32 _Z5saxpyifPfS__param_0,
	.param .f32 _Z5saxpyifPfS__param_1,
	.param .u64 .ptr .align 1 _Z5saxpyifPfS__param_2,
	.param .u64 .ptr .align 1 _Z5saxpyifPfS__param_3
)
{
	.reg .pred 	%p<3>;
	.reg .b32 	%r<11>;
	.reg .b32 	%f<2>;
	.reg .b64 	%rd<5>;

	ld.param.u32 	%r4, [_Z5saxpyifPfS__param_0];
	ld.param.u64 	%rd2, [_Z5saxpyifPfS__param_3];
	cvta.to.global.u64 	%rd3, %rd2;
	mov.u32 	%r6, %ctaid.x;
	mov.u32 	%r7, %ntid.x;
	mov.u32 	%r8, %tid.x;
	mad.lo.s32 	%r1, %r6, %r7, %r8;
	mul.lo.s32 	%r9, %r1, 20;
	cvt.rn.f32.s32 	%f1, %r9;
	mul.wide.s32 	%rd4, %r1, 4;
	add.s64 	%rd1, %rd3, %rd4;
	mov.b32 	%r10, 0;
$L__BB0_1:
	setp.ge.s32 	%p1, %r1, %r4;
	@%p1 bra 	$L__BB0_3;
	st.global.f32 	[%rd1], %f1;
$L__BB0_3:
	add.s32 	%r10, %r10, 8;
	setp.ne.s32 	%p2, %r10, 1000;
	@%p2 bra 	$L__BB0_1;
	ret;

}


// ===== COMPILED SASS (sm_100) =====

	.target	sm_100

	.elftype	@"ET_EXEC"


//--------------------- .note.nv.tkinfo           --------------------------
	.section	.note.nv.tkinfo,"",@"SHT_NOTE"
	.sectionflags	@"SHF_NOTE_NV_TKINFO"
	.tkinfo
        /*0018*/ 	.word	0x00000002
        /*0030*/ 	.string	""
        /*0030*/ 	.string	"ptxas"
        /*0030*/ 	.string	"Cuda compilation tools, release 13.0, V13.0.88"
        /*0030*/ 	.string	"Build cuda_13.0.r13.0/compiler.36424714_0"
        /*0030*/ 	.string	"-arch sm_100 -m 64 "



//--------------------- .note.nv.cuinfo           --------------------------
	.section	.note.nv.cuinfo,"",@"SHT_NOTE"
	.sectionflags	@"SHF_NOTE_NV_CUINFO"
        /*0018*/ 	.short	0x0002
        /*001a*/ 	.short	0x0064
        /*001c*/ 	.short	0x0082
	.zero		2


//--------------------- .nv.info                  --------------------------
	.section	.nv.info,"",@"SHT_CUDA_INFO"
	.align	4


	//----- nvinfo : EIATTR_REGCOUNT
	.align		4
        /*0000*/ 	.byte	0x04, 0x2f
        /*0002*/ 	.short	(.L_1 - .L_0)
	.align		4
.L_0:
        /*0004*/ 	.word	index@(_Z5saxpyifPfS_)
        /*0008*/ 	.word	0x00000008


	//----- nvinfo : EIATTR_FRAME_SIZE
	.align		4
.L_1:
        /*000c*/ 	.byte	0x04, 0x11
        /*000e*/ 	.short	(.L_3 - .L_2)
	.align		4
.L_2:
        /*0010*/ 	.word	index@(_Z5saxpyifPfS_)
        /*0014*/ 	.word	0x00000000


	//----- nvinfo : EIATTR_MIN_STACK_SIZE
	.align		4
.L_3:
        /*0018*/ 	.byte	0x04, 0x12
        /*001a*/ 	.short	(.L_5 - .L_4)
	.align		4
.L_4:
        /*001c*/ 	.word	index@(_Z5saxpyifPfS_)
        /*0020*/ 	.word	0x00000000
.L_5:


//--------------------- .nv.compat                --------------------------
	.section	.nv.compat,"",@"SHT_CUDA_COMPAT_INFO"
	.align	4
        /*0000*/ 	.byte	0x02, 0x09, 0x00, 0x00, 0x02, 0x02, 0x01, 0x00, 0x02, 0x05, 0x05, 0x00, 0x03, 0x07, 0x01, 0x01
        /*0010*/ 	.byte	0x02, 0x03, 0x00, 0x00, 0x02, 0x06, 0x01, 0x00, 0x04, 0x0b, 0x08, 0x00, 0x09, 0x00, 0x00, 0x00
        /*0020*/ 	.byte	0x00, 0x00, 0x00, 0x00


//--------------------- .nv.info._Z5saxpyifPfS_   --------------------------
	.section	.nv.info._Z5saxpyifPfS_,"",@"SHT_CUDA_INFO"
	.sectionflags	@""
	.align	4


	//----- nvinfo : EIATTR_CUDA_API_VERSION
	.align		4
        /*0000*/ 	.byte	0x04, 0x37
        /*0002*/ 	.short	(.L_7 - .L_6)
.L_6:
        /*0004*/ 	.word	0x00000082


	//----- nvinfo : EIATTR_KPARAM_INFO
	.align		4
.L_7:
        /*0008*/ 	.byte	0x04, 0x17
        /*000a*/ 	.short	(.L_9 - .L_8)
.L_8:
        /*000c*/ 	.word	0x00000000
        /*0010*/ 	.short	0x0003
        /*0012*/ 	.short	0x0010
        /*0014*/ 	.byte	0x00, 0xf5, 0x21, 0x00


	//----- nvinfo : EIATTR_KPARAM_INFO
	.align		4
.L_9:
        /*0018*/ 	.byte	0x04, 0x17
        /*001a*/ 	.short	(.L_11 - .L_10)
.L_10:
        /*001c*/ 	.word	0x00000000
        /*0020*/ 	.short	0x0002
        /*0022*/ 	.short	0x0008
        /*0024*/ 	.byte	0x00, 0xf5, 0x21, 0x00


	//----- nvinfo : EIATTR_KPARAM_INFO
	.align		4
.L_11:
        /*0028*/ 	.byte	0x04, 0x17
        /*002a*/ 	.short	(.L_13 - .L_12)
.L_12:
        /*002c*/ 	.word	0x00000000
        /*0030*/ 	.short	0x0001
        /*0032*/ 	.short	0x0004
        /*0034*/ 	.byte	0x00, 0xf0, 0x11, 0x00


	//----- nvinfo : EIATTR_KPARAM_INFO
	.align		4
.L_13:
        /*0038*/ 	.byte	0x04, 0x17
        /*003a*/ 	.short	(.L_15 - .L_14)
.L_14:
        /*003c*/ 	.word	0x00000000
        /*0040*/ 	.short	0x0000
        /*0042*/ 	.short	0x0000
        /*0044*/ 	.byte	0x00, 0xf0, 0x11, 0x00


	//----- nvinfo : EIATTR_SPARSE_MMA_MASK
	.align		4
.L_15:
        /*0048*/ 	.byte	0x03, 0x50
        /*004a*/ 	.short	0x0000


	//----- nvinfo : EIATTR_MAXREG_COUNT
	.align		4
        /*004c*/ 	.byte	0x03, 0x1b
        /*004e*/ 	.short	0x00ff


	//----- nvinfo : EIATTR_MERCURY_ISA_VERSION
	.align		4
        /*0050*/ 	.byte	0x03, 0x5f
        /*0052*/ 	.short	0x0101


	//----- nvinfo : EIATTR_VRC_CTA_INIT_COUNT
	.align		4
        /*0054*/ 	.byte	0x02, 0x4a
	.zero		1
	.zero		1


	//----- nvinfo : EIATTR_EXIT_INSTR_OFFSETS
	.align		4
        /*0058*/ 	.byte	0x04, 0x1c
        /*005a*/ 	.short	(.L_17 - .L_16)


	//   ....[0]....
.L_16:
        /*005c*/ 	.word	0x000010a0


	//   ....[1]....
        /*0060*/ 	.word	0x000010c0


	//----- nvinfo : EIATTR_CRS_STACK_SIZE
	.align		4
.L_17:
        /*0064*/ 	.byte	0x04, 0x1e
        /*0066*/ 	.short	(.L_19 - .L_18)
.L_18:
        /*0068*/ 	.word	0x00000000


	//----- nvinfo : EIATTR_CBANK_PARAM_SIZE
	.align		4
.L_19:
        /*006c*/ 	.byte	0x03, 0x19
        /*006e*/ 	.short	0x0018


	//----- nvinfo : EIATTR_PARAM_CBANK
	.align		4
        /*0070*/ 	.byte	0x04, 0x0a
        /*0072*/ 	.short	(.L_21 - .L_20)
	.align		4
.L_20:
        /*0074*/ 	.word	index@(.nv.constant0._Z5saxpyifPfS_)
        /*0078*/ 	.short	0x0380
        /*007a*/ 	.short	0x0018


	//----- nvinfo : EIATTR_SW_WAR
	.align		4
.L_21:
        /*007c*/ 	.byte	0x04, 0x36
        /*007e*/ 	.short	(.L_23 - .L_22)
.L_22:
        /*0080*/ 	.word	0x00000008
.L_23:


//--------------------- .nv.callgraph             --------------------------
	.section	.nv.callgraph,"",@"SHT_CUDA_CALLGRAPH"
	.align	4
	.sectionentsize	8
	.align		4
        /*0000*/ 	.word	0x00000000
	.align		4
        /*0004*/ 	.word	0xffffffff
	.align		4
        /*0008*/ 	.word	0x00000000
	.align		4
        /*000c*/ 	.word	0xfffffffe
	.align		4
        /*0010*/ 	.word	0x00000000
	.align		4
        /*0014*/ 	.word	0xfffffffd
	.align		4
        /*0018*/ 	.word	0x00000000
	.align		4
        /*001c*/ 	.word	0xfffffffc


//--------------------- .text._Z5saxpyifPfS_      --------------------------
	.section	.text._Z5saxpyifPfS_,"ax",@progbits
	.align	128
        .global         _Z5saxpyifPfS_
        .type           _Z5saxpyifPfS_,@function
        .size           _Z5saxpyifPfS_,(.L_x_126 - _Z5saxpyifPfS_)
        .other          _Z5saxpyifPfS_,@"STO_CUDA_ENTRY STV_DEFAULT"
_Z5saxpyifPfS_:
.text._Z5saxpyifPfS_:
[----:B------:R-:W-:Y:S01]  /*0000*/  LDC R1, c[0x0][0x37c] ;  /* 0x0000df00ff017b82 */ /* 0x000fe20000000800 */
[----:B------:R-:W0:Y:S07]  /*0010*/  S2R R0, SR_TID.X ;  /* 0x0000000000007919 */ /* 0x000e2e0000002100 */
[----:B------:R-:W0:Y:S01]  /*0020*/  S2UR UR4, SR_CTAID.X ;  /* 0x00000000000479c3 */ /* 0x000e220000002500 */
[----:B------:R-:W1:Y:S01]  /*0030*/  LDCU UR5, c[0x0][0x380] ;  /* 0x00007000ff0577ac */ /* 0x000e620008000800 */
[----:B------:R-:W-:Y:S06]  /*0040*/  BSSY.RECONVERGENT B0, `(.L_x_0) ;  /* 0x000000c000007945 */ /* 0x000fec0003800200 */
[----:B------:R-:W0:Y:S08]  /*0050*/  LDC R5, c[0x0][0x360] ;  /* 0x0000d800ff057b82 */ /* 0x000e300000000800 */
[----:B------:R-:W2:Y:S01]  /*0060*/  LDC.64 R2, c[0x0][0x390] ;  /* 0x0000e400ff027b82 */ /* 0x000ea20000000a00 */
[----:B0-----:R-:W-:-:S04]  /*0070*/  IMAD R5, R5, UR4, R0 ;  /* 0x0000000405057c24 */ /* 0x001fc8000f8e0200 */
[C---:B------:R-:W-:Y:S01]  /*0080*/  IMAD R0, R5.reuse, 0x14, RZ ;  /* 0x0000001405007824 */ /* 0x040fe200078e02ff */
[C---:B-1----:R-:W-:Y:S01]  /*0090*/  ISETP.GE.AND P0, PT, R5.reuse, UR5, PT ;  /* 0x0000000505007c0c */ /* 0x042fe2000bf06270 */
[----:B------:R-:W0:Y:S01]  /*00a0*/  LDCU.64 UR4, c[0x0][0x358] ;  /* 0x00006b00ff0477ac */ /* 0x000e220008000a00 */
[----:B--2---:R-:W-:Y:S02]  /*00b0*/  IMAD.WIDE R2, R5, 0x4, R2 ;  /* 0x0000000405027825 */ /* 0x004fe400078e0202 */
[----:B------:R-:W-:-:S09]  /*00c0*/  I2FP.F32.S32 R5, R0 ;  /* 0x0000000000057245 */ /* 0x000fd20000201400 */
[----:B------:R-:W-:Y:S05]  /*00d0*/  @P0 BRA `(.L_x_1) ;  /* 0x0000000000080947 */ /* 0x000fea0003800000 */
[----:B0-----:R1:W-:Y:S04]  /*00e0*/  STG.E desc[UR4][R2.64], R5 ;  /* 0x0000000502007986 */ /* 0x0013e8000c101904 */
[----:B------:R1:W-:Y:S02]  /*00f0*/  STG.E desc[UR4][R2.64], R5 ;  /* 0x0000000502007986 */ /* 0x0003e4000c101904 */
.L_x_1:
[----:B0-----:R-:W-:Y:S05]  /*0100*/  BSYNC.RECONVERGENT B0 ;  /* 0x0000000000007941 */ /* 0x001fea0003800200 */
.L_x_0:
[----:B------:R-:W-:Y:S04]  /*0110*/  BSSY.RECONVERGENT B0, `(.L_x_2) ;  /* 0x00000f7000007945 */ /* 0x000fe80003800200 */
[----:B------:R-:W-:Y:S04]  /*0120*/  BSSY.RELIABLE B1, `(.L_x_3) ;  /* 0x00000f4000017945 */ /* 0x000fe80003800100 */
[----:B------:R-:W-:Y:S05]  /*0130*/  @P0 BRA `(.L_x_4) ;  /* 0x00000000000c0947 */ /* 0x000fea0003800000 */
[----:B------:R0:W-:Y:S01]  /*0140*/  STG.E desc[UR4][R2.64], R5 ;  /* 0x0000000502007986 */ /* 0x0001e2000c101904 */
[----:B------:R-:W-:Y:S05]  /*0150*/  @P0 BRA `(.L_x_5) ;  /* 0x00000000000c0947 */ /* 0x000fea0003800000 */
[----:B------:R2:W-:Y:S02]  /*0160*/  STG.E desc[UR4][R2.64], R5 ;  /* 0x0000000502007986 */ /* 0x0005e4000c101904 */
.L_x_4:
[----:B------:R-:W-:Y:S05]  /*0170*/  @P0 BRA `(.L_x_6) ;  /* 0x00000000000c0947 */ /* 0x000fea0003800000 */
[----:B------:R3:W-:Y:S02]  /*0180*/  STG.E desc[UR4][R2.64], R5 ;  /* 0x0000000502007986 */ /* 0x0007e4000c101904 */
.L_x_5:
[----:B------:R-:W-:Y:S05]  /*0190*/  @P0 BRA `(.L_x_7) ;  /* 0x00000000000c0947 */ /* 0x000fea0003800000 */
[----:B------:R4:W-:Y:S02]  /*01a0*/  STG.E desc[UR4][R2.64], R5 ;  /* 0x0000000502007986 */ /* 0x0009e4000c101904 */
.L_x_6:
[----:B------:R-:W-:Y:S05]  /*01b0*/  @P0 BRA `(.L_x_8) ;  /* 0x00000000000c0947 */ /* 0x000fea0003800000 */
[----:B------:R5:W-:Y:S02]  /*01c0*/  STG.E desc[UR4][R2.64], R5 ;  /* 0x0000000502007986 */ /* 0x000be4000c101904 */
.L_x_7:
[----:B------:R-:W-:Y:S05]  /*01d0*/  @P0 BRA `(.L_x_9) ;  /* 0x00000000000c0947 */ /* 0x000fea0003800000 */
[----:B------:R0:W-:Y:S02]  /*01e0*/  STG.E desc[UR4][R2.64], R5 ;  /* 0x0000000502007986 */ /* 0x0001e4000c101904 */
.L_x_8:
[----:B------:R-:W-:Y:S05]  /*01f0*/  @P0 BRA `(.L_x_10) ;  /* 0x00000000000c0947 */ /* 0x000fea0003800000 */
[----:B------:R0:W-:Y:S02]  /*0200*/  STG.E desc[UR4][R2.64], R5 ;  /* 0x0000000502007986 */ /* 0x0001e4000c101904 */
.L_x_9:
[----:B------:R-:W-:Y:S05]  /*0210*/  @P0 BRA `(.L_x_11) ;  /* 0x00000000000c0947 */ /* 0x000fea0003800000 */
[----:B------:R0:W-:Y:S02]  /*0220*/  STG.E desc[UR4][R2.64], R5 ;  /* 0x0000000502007986 */ /* 0x0001e4000c101904 */
.L_x_10:
[----:B------:R-:W-:Y:S05]  /*0230*/  @P0 BRA `(.L_x_12) ;  /* 0x00000000000c0947 */ /* 0x000fea0003800000 */
[----:B------:R0:W-:Y:S02]  /*0240*/  STG.E desc[UR4][R2.64], R5 ;  /* 0x0000000502007986 */ /* 0x0001e4000c101904 */
.L_x_11:
[----:B------:R-:W-:Y:S05]  /*0250*/  @P0 BRA `(.L_x_13) ;  /* 0x00000000000c0947 */ /* 0x000fea0003800000 */
[----:B------:R0:W-:Y:S02]  /*0260*/  STG.E desc[UR4][R2.64], R5 ;  /* 0x0000000502007986 */ /* 0x0001e4000c101904 */
.L_x_12:
[----:B------:R-:W-:Y:S05]  /*0270*/  @P0 BRA `(.L_x_14) ;  /* 0x00000000000c0947 */ /* 0x000fea0003800000 */
[----:B------:R0:W-:Y:S02]  /*0280*/  STG.E desc[UR4][R2.64], R5 ;  /* 0x0000000502007986 */ /* 0x0001e4000c101904 */
.L_x_13:
[----:B------:R-:W-:Y:S05]  /*0290*/  @P0 BRA `(.L_x_15) ;  /* 0x00000000000c0947 */ /* 0x000fea0003800000 */
[----:B------:R0:W-:Y:S02]  /*02a0*/  STG.E desc[UR4][R2.64], R5 ;  /* 0x0000000502007986 */ /* 0x0001e4000c101904 */
.L_x_14:
[----:B------:R-:W-:Y:S05]  /*02b0*/  @P0 BRA `(.L_x_16) ;  /* 0x00000000000c0947 */ /* 0x000fea0003800000 */
[----:B------:R0:W-:Y:S02]  /*02c0*/  STG.E desc[UR4][R2.64], R5 ;  /* 0x0000000502007986 */ /* 0x0001e4000c101904 */
.L_x_15:
[----:B------:R-:W-:Y:S05]  /*02d0*/  @P0 BRA `(.L_x_17) ;  /* 0x00000000000c0947 */ /* 0x000fea0003800000 */
[----:B------:R0:W-:Y:S02]  /*02e0*/  STG.E desc[UR4][R2.64], R5 ;  /* 0x0000000502007986 */ /* 0x0001e4000c101904 */
.L_x_16:
[----:B------:R-:W-:Y:S05]  /*02f0*/  @P0 BRA `(.L_x_18) ;  /* 0x00000000000c0947 */ /* 0x000fea0003800000 */
[----:B------:R0:W-:Y:S02]  /*0300*/  STG.E desc[UR4][R2.64], R5 ;  /* 0x0000000502007986 */ /* 0x0001e4000c101904 */
.L_x_17:
[----:B------:R-:W-:Y:S05]  /*0310*/  @P0 BRA `(.L_x_19) ;  /* 0x00000000000c0947 */ /* 0x000fea0003800000 */
[----:B------:R0:W-:Y:S02]  /*0320*/  STG.E desc[UR4][R2.64], R5 ;  /* 0x0000000502007986 */ /* 0x0001e4000c101904 */
.L_x_18:
[----:B------:R-:W-:Y:S05]  /*0330*/  @P0 BRA `(.L_x_20) ;  /* 0x00000000000c0947 */ /* 0x000fea0003800000 */
[----:B------:R0:W-:Y:S02]  /*0340*/  STG.E desc[UR4][R2.64], R5 ;  /* 0x0000000502007986 */ /* 0x0001e4000c101904 */
.L_x_19:
[----:B------:R-:W-:Y:S05]  /*0350*/  @P0 BRA `(.L_x_21) ;  /* 0x00000000000c0947 */ /* 0x000fea0003800000 */
[----:B------:R0:W-:Y:S02]  /*0360*/  STG.E desc[UR4][R2.64], R5 ;  /* 0x0000000502007986 */ /* 0x0001e4000c101904 */
.L_x_20:
[----:B------:R-:W-:Y:S05]  /*0370*/  @P0 BRA `(.L_x_22) ;  /* 0x00000000000c0947 */ /* 0x000fea0003800000 */
[----:B------:R0:W-:Y:S02]  /*0380*/  STG.E desc[UR4][R2.64], R5 ;  /* 0x0000000502007986 */ /* 0x0001e4000c101904 */
.L_x_21:
[----:B------:R-:W-:Y:S05]  /*0390*/  @P0 BRA `(.L_x_23) ;  /* 0x00000000000c0947 */ /* 0x000fea0003800000 */
[----:B------:R0:W-:Y:S02]  /*03a0*/  STG.E desc[UR4][R2.64], R5 ;  /* 0x0000000502007986 */ /* 0x0001e4000c101904 */
.L_x_22:
[----:B------:R-:W-:Y:S05]  /*03b0*/  @P0 BRA `(.L_x_24) ;  /* 0x00000000000c0947 */ /* 0x000fea0003800000 */
[----:B------:R0:W-:Y:S02]  /*03c0*/  STG.E desc[UR4][R2.64], R5 ;  /* 0x0000000502007986 */ /* 0x0001e4000c101904 */
.L_x_23:
[----:B------:R-:W-:Y:S05]  /*03d0*/  @P0 BRA `(.L_x_25) ;  /* 0x00000000000c0947 */ /* 0x000fea0003800000 */
[----:B------:R0:W-:Y:S02]  /*03e0*/  STG.E desc[UR4][R2.64], R5 ;  /* 0x0000000502007986 */ /* 0x0001e4000c101904 */
.L_x_24:
[----:B------:R-:W-:Y:S05]  /*03f0*/  @P0 BRA `(.L_x_26) ;  /* 0x00000000000c0947 */ /* 0x000fea0003800000 */
[----:B------:R0:W-:Y:S02]  /*0400*/  STG.E desc[UR4][R2.64], R5 ;  /* 0x0000000502007986 */ /* 0x0001e4000c101904 */
.L_x_25:
[----:B------:R-:W-:Y:S05]  /*0410*/  @P0 BRA `(.L_x_27) ;  /* 0x00000000000c0947 */ /* 0x000fea0003800000 */
[----:B------:R0:W-:Y:S02]  /*0420*/  STG.E desc[UR4][R2.64], R5 ;  /* 0x0000000502007986 */ /* 0x0001e4000c101904 */
.L_x_26:
[----:B------:R-:W-:Y:S05]  /*0430*/  @P0 BRA `(.L_x_28) ;  /* 0x00000000000c0947 */ /* 0x000fea0003800000 */
[----:B------:R0:W-:Y:S02]  /*0440*/  STG.E desc[UR4][R2.64], R5 ;  /* 0x0000000502007986 */ /* 0x0001e4000c101904 */
.L_x_27:
[----:B------:R-:W-:Y:S05]  /*0450*/  @P0 BRA `(.L_x_29) ;  /* 0x00000000000c0947 */ /* 0x000fea0003800000 */
[----:B------:R0:W-:Y:S02]  /*0460*/  STG.E desc[UR4][R2.64], R5 ;  /* 0x0000000502007986 */ /* 0x0001e4000c101904 */
.L_x_28:
[----:B------:R-:W-:Y:S05]  /*0470*/  @P0 BRA `(.L_x_30) ;  /* 0x00000000000c0947 */ /* 0x000fea0003800000 */
[----:B------:R0:W-:Y:S02]  /*0480*/  STG.E desc[UR4][R2.64], R5 ;  /* 0x0000000502007986 */ /* 0x0001e4000c101904 */
.L_x_29:
[----:B------:R-:W-:Y:S05]  /*0490*/  @P0 BRA `(.L_x_31) ;  /* 0x00000000000c0947 */ /* 0x000fea0003800000 */
[----:B------:R0:W-:Y:S02]  /*04a0*/  STG.E desc[UR4][R2.64], R5 ;  /* 0x0000000502007986 */ /* 0x0001e4000c101904 */
.L_x_30:
[----:B------:R-:W-:Y:S05]  /*04b0*/  @P0 BRA `(.L_x_32) ;  /* 0x00000000000c0947 */ /* 0x000fea0003800000 */
[----:B------:R0:W-:Y:S02]  /*04c0*/  STG.E desc[UR4][R2.64], R5 ;  /* 0x0000000502007986 */ /* 0x0001e4000c101904 */
.L_x_31:
[----:B------:R-:W-:Y:S05]  /*04d0*/  @P0 BRA `(.L_x_33) ;  /* 0x00000000000c0947 */ /* 0x000fea0003800000 */
[----:B------:R0:W-:Y:S02]  /*04e0*/  STG.E desc[UR4][R2.64], R5 ;  /* 0x0000000502007986 */ /* 0x0001e4000c101904 */
.L_x_32:
[----:B------:R-:W-:Y:S05]  /*04f0*/  @P0 BRA `(.L_x_34) ;  /* 0x00000000000c0947 */ /* 0x000fea0003800000 */
[----:B------:R0:W-:Y:S02]  /*0500*/  STG.E desc[UR4][R2.64], R5 ;  /* 0x0000000502007986 */ /* 0x0001e4000c101904 */
.L_x_33:
[----:B------:R-:W-:Y:S05]  /*0510*/  @P0 BRA `(.L_x_35) ;  /* 0x00000000000c0947 */ /* 0x000fea0003800000 */
[----:B------:R0:W-:Y:S02]  /*0520*/  STG.E desc[UR4][R2.64], R5 ;  /* 0x0000000502007986 */ /* 0x0001e4000c101904 */
.L_x_34:
[----:B------:R-:W-:Y:S05]  /*0530*/  @P0 BRA `(.L_x_36) ;  /* 0x00000000000c0947 */ /* 0x000fea0003800000 */
[----:B------:R0:W-:Y:S02]  /*0540*/  STG.E desc[UR4][R2.64], R5 ;  /* 0x0000000502007986 */ /* 0x0001e4000c101904 */
.L_x_35:
[----:B------:R-:W-:Y:S05]  /*0550*/  @P0 BRA `(.L_x_37) ;  /* 0x00000000000c0947 */ /* 0x000fea0003800000 */
[----:B------:R0:W-:Y:S02]  /*0560*/  STG.E desc[UR4][R2.64], R5 ;  /* 0x0000000502007986 */ /* 0x0001e4000c101904 */
.L_x_36:
[----:B------:R-:W-:Y:S05]  /*0570*/  @P0 BRA `(.L_x_38) ;  /* 0x00000000000c0947 */ /* 0x000fea0003800000 */
[----:B------:R0:W-:Y:S02]  /*0580*/  STG.E desc[UR4][R2.64], R5 ;  /* 0x0000000502007986 */ /* 0x0001e4000c101904 */
.L_x_37:
[----:B------:R-:W-:Y:S05]  /*0590*/  @P0 BRA `(.L_x_39) ;  /* 0x00000000000c0947 */ /* 0x000fea0003800000 */
[----:B------:R0:W-:Y:S02]  /*05a0*/  STG.E desc[UR4][R2.64], R5 ;  /* 0x0000000502007986 */ /* 0x0001e4000c101904 */
.L_x_38:
[----:B------:R-:W-:Y:S05]  /*05b0*/  @P0 BRA `(.L_x_40) ;  /* 0x00000000000c0947 */ /* 0x000fea0003800000 */
[----:B------:R0:W-:Y:S02]  /*05c0*/  STG.E desc[UR4][R2.64], R5 ;  /* 0x0000000502007986 */ /* 0x0001e4000c101904 */
.L_x_39:
[----:B------:R-:W-:Y:S05]  /*05d0*/  @P0 BRA `(.L_x_41) ;  /* 0x00000000000c0947 */ /* 0x000fea0003800000 */
[----:B------:R0:W-:Y:S02]  /*05e0*/  STG.E desc[UR4][R2.64], R5 ;  /* 0x0000000502007986 */ /* 0x0001e4000c101904 */
.L_x_40:
[----:B------:R-:W-:Y:S05]  /*05f0*/  @P0 BRA `(.L_x_42) ;  /* 0x00000000000c0947 */ /* 0x000fea0003800000 */
[----:B------:R0:W-:Y:S02]  /*0600*/  STG.E desc[UR4][R2.64], R5 ;  /* 0x0000000502007986 */ /* 0x0001e4000c101904 */
.L_x_41:
[----:B------:R-:W-:Y:S05]  /*0610*/  @P0 BRA `(.L_x_43) ;  /* 0x00000000000c0947 */ /* 0x000fea0003800000 */
[----:B------:R0:W-:Y:S02]  /*0620*/  STG.E desc[UR4][R2.64], R5 ;  /* 0x0000000502007986 */ /* 0x0001e4000c101904 */
.L_x_42:
[----:B------:R-:W-:Y:S05]  /*0630*/  @P0 BRA `(.L_x_44) ;  /* 0x00000000000c0947 */ /* 0x000fea0003800000 */
[----:B------:R0:W-:Y:S02]  /*0640*/  STG.E desc[UR4][R2.64], R5 ;  /* 0x0000000502007986 */ /* 0x0001e4000c101904 */
.L_x_43:
[----:B------:R-:W-:Y:S05]  /*0650*/  @P0 BRA `(.L_x_45) ;  /* 0x00000000000c0947 */ /* 0x000fea0003800000 */
[----:B------:R0:W-:Y:S02]  /*0660*/  STG.E desc[UR4][R2.64], R5 ;  /* 0x0000000502007986 */ /* 0x0001e4000c101904 */
.L_x_44:
[----:B------:R-:W-:Y:S05]  /*0670*/  @P0 BRA `(.L_x_46) ;  /* 0x00000000000c0947 */ /* 0x000fea0003800000 */
[----:B------:R0:W-:Y:S02]  /*0680*/  STG.E desc[UR4][R2.64], R5 ;  /* 0x0000000502007986 */ /* 0x0001e4000c101904 */
.L_x_45:
[----:B------:R-:W-:Y:S05]  /*0690*/  @P0 BRA `(.L_x_47) ;  /* 0x00000000000c0947 */ /* 0x000fea0003800000 */
[----:B------:R0:W-:Y:S02]  /*06a0*/  STG.E desc[UR4][R2.64], R5 ;  /* 0x0000000502007986 */ /* 0x0001e4000c101904 */
.L_x_46:
[----:B------:R-:W-:Y:S05]  /*06b0*/  @P0 BRA `(.L_x_48) ;  /* 0x00000000000c0947 */ /* 0x000fea0003800000 */
[----:B------:R0:W-:Y:S02]  /*06c0*/  STG.E desc[UR4][R2.64], R5 ;  /* 0x0000000502007986 */ /* 0x0001e4000c101904 */
.L_x_47:
[----:B------:R-:W-:Y:S05]  /*06d0*/  @P0 BRA `(.L_x_49) ;  /* 0x00000000000c0947 */ /* 0x000fea0003800000 */
[----:B------:R0:W-:Y:S02]  /*06e0*/  STG.E desc[UR4][R2.64], R5 ;  /* 0x0000000502007986 */ /* 0x0001e4000c101904 */
.L_x_48:
[----:B------:R-:W-:Y:S05]  /*06f0*/  @P0 BRA `(.L_x_50) ;  /* 0x00000000000c0947 */ /* 0x000fea0003800000 */
[----:B------:R0:W-:Y:S02]  /*0700*/  STG.E desc[UR4][R2.64], R5 ;  /* 0x0000000502007986 */ /* 0x0001e4000c101904 */
.L_x_49:
[----:B------:R-:W-:Y:S05]  /*0710*/  @P0 BRA `(.L_x_51) ;  /* 0x00000000000c0947 */ /* 0x000fea0003800000 */
[----:B------:R0:W-:Y:S02]  /*0720*/  STG.E desc[UR4][R2.64], R5 ;  /* 0x0000000502007986 */ /* 0x0001e4000c101904 */
.L_x_50:
[----:B------:R-:W-:Y:S05]  /*0730*/  @P0 BRA `(.L_x_52) ;  /* 0x00000000000c0947 */ /* 0x000fea0003800000 */
[----:B------:R0:W-:Y:S02]  /*0740*/  STG.E desc[UR4][R2.64], R5 ;  /* 0x0000000502007986 */ /* 0x0001e4000c101904 */
.L_x_51:
[----:B------:R-:W-:Y:S05]  /*0750*/  @P0 BRA `(.L_x_53) ;  /* 0x00000000000c0947 */ /* 0x000fea0003800000 */
[----:B------:R0:W-:Y:S02]  /*0760*/  STG.E desc[UR4][R2.64], R5 ;  /* 0x0000000502007986 */ /* 0x0001e4000c101904 */
.L_x_52:
[----:B------:R-:W-:Y:S05]  /*0770*/  @P0 BRA `(.L_x_54) ;  /* 0x00000000000c0947 */ /* 0x000fea0003800000 */
[----:B------:R0:W-:Y:S02]  /*0780*/  STG.E desc[UR4][R2.64], R5 ;  /* 0x0000000502007986 */ /* 0x0001e4000c101904 */
.L_x_53:
[----:B------:R-:W-:Y:S05]  /*0790*/  @P0 BRA `(.L_x_55) ;  /* 0x00000000000c0947 */ /* 0x000fea0003800000 */
[----:B------:R0:W-:Y:S02]  /*07a0*/  STG.E desc[UR4][R2.64], R5 ;  /* 0x0000000502007986 */ /* 0x0001e4000c101904 */
.L_x_54:
[----:B------:R-:W-:Y:S05]  /*07b0*/  @P0 BRA `(.L_x_56) ;  /* 0x00000000000c0947 */ /* 0x000fea0003800000 */
[----:B------:R0:W-:Y:S02]  /*07c0*/  STG.E desc[UR4][R2.64], R5 ;  /* 0x0000000502007986 */ /* 0x0001e4000c101904 */
.L_x_55:
[----:B------:R-:W-:Y:S05]  /*07d0*/  @P0 BRA `(.L_x_57) ;  /* 0x00000000000c0947 */ /* 0x000fea0003800000 */
[----:B------:R0:W-:Y:S02]  /*07e0*/  STG.E desc[UR4][R2.64], R5 ;  /* 0x0000000502007986 */ /* 0x0001e4000c101904 */
.L_x_56:
[----:B------:R-:W-:Y:S05]  /*07f0*/  @P0 BRA `(.L_x_58) ;  /* 0x00000000000c0947 */ /* 0x000fea0003800000 */
[----:B------:R0:W-:Y:S02]  /*0800*/  STG.E desc[UR4][R2.64], R5 ;  /* 0x0000000502007986 */ /* 0x0001e4000c101904 */
.L_x_57:
[----:B------:R-:W-:Y:S05]  /*0810*/  @P0 BRA `(.L_x_59) ;  /* 0x00000000000c0947 */ /* 0x000fea0003800000 */
[----:B------:R0:W-:Y:S02]  /*0820*/  STG.E desc[UR4][R2.64], R5 ;  /* 0x0000000502007986 */ /* 0x0001e4000c101904 */
.L_x_58:
[----:B------:R-:W-:Y:S05]  /*0830*/  @P0 BRA `(.L_x_60) ;  /* 0x00000000000c0947 */ /* 0x000fea0003800000 */
[----:B------:R0:W-:Y:S02]  /*0840*/  STG.E desc[UR4][R2.64], R5 ;  /* 0x0000000502007986 */ /* 0x0001e4000c101904 */
.L_x_59:
[----:B------:R-:W-:Y:S05]  /*0850*/  @P0 BRA `(.L_x_61) ;  /* 0x00000000000c0947 */ /* 0x000fea0003800000 */
[----:B------:R0:W-:Y:S02]  /*0860*/  STG.E desc[UR4][R2.64], R5 ;  /* 0x0000000502007986 */ /* 0x0001e4000c101904 */
.L_x_60:
[----:B------:R-:W-:Y:S05]  /*0870*/  @P0 BRA `(.L_x_62) ;  /* 0x00000000000c0947 */ /* 0x000fea0003800000 */
[----:B------:R0:W-:Y:S02]  /*0880*/  STG.E desc[UR4][R2.64], R5 ;  /* 0x0000000502007986 */ /* 0x0001e4000c101904 */
.L_x_61:
[----:B------:R-:W-:Y:S05]  /*0890*/  @P0 BRA `(.L_x_63) ;  /* 0x00000000000c0947 */ /* 0x000fea0003800000 */
[----:B------:R0:W-:Y:S02]  /*08a0*/  STG.E desc[UR4][R2.64], R5 ;  /* 0x0000000502007986 */ /* 0x0001e4000c101904 */
.L_x_62:
[----:B------:R-:W-:Y:S05]  /*08b0*/  @P0 BRA `(.L_x_64) ;  /* 0x00000000000c0947 */ /* 0x000fea0003800000 */
[----:B------:R0:W-:Y:S02]  /*08c0*/  STG.E desc[UR4][R2.64], R5 ;  /* 0x0000000502007986 */ /* 0x0001e4000c101904 */
.L_x_63:
[----:B------:R-:W-:Y:S05]  /*08d0*/  @P0 BRA `(.L_x_65) ;  /* 0x00000000000c0947 */ /* 0x000fea0003800000 */
[----:B------:R0:W-:Y:S02]  /*08e0*/  STG.E desc[UR4][R2.64], R5 ;  /* 0x0000000502007986 */ /* 0x0001e4000c101904 */
.L_x_64:
[----:B------:R-:W-:Y:S05]  /*08f0*/  @P0 BRA `(.L_x_66) ;  /* 0x00000000000c0947 */ /* 0x000fea0003800000 */
[----:B------:R0:W-:Y:S02]  /*0900*/  STG.E desc[UR4][R2.64], R5 ;  /* 0x0000000502007986 */ /* 0x0001e4000c101904 */
.L_x_65:
[----:B------:R-:W-:Y:S05]  /*0910*/  @P0 BRA `(.L_x_67) ;  /* 0x00000000000c0947 */ /* 0x000fea0003800000 */
[----:B------:R0:W-:Y:S02]  /*0920*/  STG.E desc[UR4][R2.64], R5 ;  /* 0x0000000502007986 */ /* 0x0001e4000c101904 */
.L_x_66:
[----:B------:R-:W-:Y:S05]  /*0930*/  @P0 BRA `(.L_x_68) ;  /* 0x00000000000c0947 */ /* 0x000fea0003800000 */
[----:B------:R0:W-:Y:S02]  /*0940*/  STG.E desc[UR4][R2.64], R5 ;  /* 0x0000000502007986 */ /* 0x0001e4000c101904 */
.L_x_67:
[----:B------:R-:W-:Y:S05]  /*0950*/  @P0 BRA `(.L_x_69) ;  /* 0x00000000000c0947 */ /* 0x000fea0003800000 */
[----:B------:R0:W-:Y:S02]  /*0960*/  STG.E desc[UR4][R2.64], R5 ;  /* 0x0000000502007986 */ /* 0x0001e4000c101904 */
.L_x_68:
[----:B------:R-:W-:Y:S05]  /*0970*/  @P0 BRA `(.L_x_70) ;  /* 0x00000000000c0947 */ /* 0x000fea0003800000 */
[----:B------:R0:W-:Y:S02]  /*0980*/  STG.E desc[UR4][R2.64], R5 ;  /* 0x0000000502007986 */ /* 0x0001e4000c101904 */
.L_x_69:
[----:B------:R-:W-:Y:S05]  /*0990*/  @P0 BRA `(.L_x_71) ;  /* 0x00000000000c0947 */ /* 0x000fea0003800000 */
[----:B------:R0:W-:Y:S02]  /*09a0*/  STG.E desc[UR4][R2.64], R5 ;  /* 0x0000000502007986 */ /* 0x0001e4000c101904 */
.L_x_70:
[----:B------:R-:W-:Y:S05]  /*09b0*/  @P0 BRA `(.L_x_72) ;  /* 0x00000000000c0947 */ /* 0x000fea0003800000 */
[----:B------:R0:W-:Y:S02]  /*09c0*/  STG.E desc[UR4][R2.64], R5 ;  /* 0x0000000502007986 */ /* 0x0001e4000c101904 */
.L_x_71:
[----:B------:R-:W-:Y:S05]  /*09d0*/  @P0 BRA `(.L_x_73) ;  /* 0x00000000000c0947 */ /* 0x000fea0003800000 */
[----:B------:R0:W-:Y:S02]  /*09e0*/  STG.E desc[UR4][R2.64], R5 ;  /* 0x0000000502007986 */ /* 0x0001e4000c101904 */
.L_x_72:
[----:B------:R-:W-:Y:S05]  /*09f0*/  @P0 BRA `(.L_x_74) ;  /* 0x00000000000c0947 */ /* 0x000fea0003800000 */
[----:B------:R0:W-:Y:S02]  /*0a00*/  STG.E desc[UR4][R2.64], R5 ;  /* 0x0000000502007986 */ /* 0x0001e4000c101904 */
.L_x_73:
[----:B------:R-:W-:Y:S05]  /*0a10*/  @P0 BRA `(.L_x_75) ;  /* 0x00000000000c0947 */ /* 0x000fea0003800000 */
[----:B------:R0:W-:Y:S02]  /*0a20*/  STG.E desc[UR4][R2.64], R5 ;  /* 0x0000000502007986 */ /* 0x0001e4000c101904 */
.L_x_74:
[----:B------:R-:W-:Y:S05]  /*0a30*/  @P0 BRA `(.L_x_76) ;  /* 0x00000000000c0947 */ /* 0x000fea0003800000 */
[----:B------:R0:W-:Y:S02]  /*0a40*/  STG.E desc[UR4][R2.64], R5 ;  /* 0x0000000502007986 */ /* 0x0001e4000c101904 */
.L_x_75:
[----:B------:R-:W-:Y:S05]  /*0a50*/  @P0 BRA `(.L_x_77) ;  /* 0x00000000000c0947 */ /* 0x000fea0003800000 */
[----:B------:R0:W-:Y:S02]  /*0a60*/  STG.E desc[UR4][R2.64], R5 ;  /* 0x0000000502007986 */ /* 0x0001e4000c101904 */
.L_x_76:
[----:B------:R-:W-:Y:S05]  /*0a70*/  @P0 BRA `(.L_x_78) ;  /* 0x00000000000c0947 */ /* 0x000fea0003800000 */
[----:B------:R0:W-:Y:S02]  /*0a80*/  STG.E desc[UR4][R2.64], R5 ;  /* 0x0000000502007986 */ /* 0x0001e4000c101904 */
.L_x_77:
[----:B------:R-:W-:Y:S05]  /*0a90*/  @P0 BRA `(.L_x_79) ;  /* 0x00000000000c0947 */ /* 0x000fea0003800000 */
[----:B------:R0:W-:Y:S02]  /*0aa0*/  STG.E desc[UR4][R2.64], R5 ;  /* 0x0000000502007986 */ /* 0x0001e4000c101904 */
.L_x_78:
[----:B------:R-:W-:Y:S05]  /*0ab0*/  @P0 BRA `(.L_x_80) ;  /* 0x00000000000c0947 */ /* 0x000fea0003800000 */
[----:B------:R0:W-:Y:S02]  /*0ac0*/  STG.E desc[UR4][R2.64], R5 ;  /* 0x0000000502007986 */ /* 0x0001e4000c101904 */
.L_x_79:
[----:B------:R-:W-:Y:S05]  /*0ad0*/  @P0 BRA `(.L_x_81) ;  /* 0x00000000000c0947 */ /* 0x000fea0003800000 */
[----:B------:R0:W-:Y:S02]  /*0ae0*/  STG.E desc[UR4][R2.64], R5 ;  /* 0x0000000502007986 */ /* 0x0001e4000c101904 */
.L_x_80:
[----:B------:R-:W-:Y:S05]  /*0af0*/  @P0 BRA `(.L_x_82) ;  /* 0x00000000000c0947 */ /* 0x000fea0003800000 */
[----:B------:R0:W-:Y:S02]  /*0b00*/  STG.E desc[UR4][R2.64], R5 ;  /* 0x0000000502007986 */ /* 0x0001e4000c101904 */
.L_x_81:
[----:B------:R-:W-:Y:S05]  /*0b10*/  @P0 BRA `(.L_x_83) ;  /* 0x00000000000c0947 */ /* 0x000fea0003800000 */
[----:B------:R0:W-:Y:S02]  /*0b20*/  STG.E desc[UR4][R2.64], R5 ;  /* 0x0000000502007986 */ /* 0x0001e4000c101904 */
.L_x_82:
[----:B------:R-:W-:Y:S05]  /*0b30*/  @P0 BRA `(.L_x_84) ;  /* 0x00000000000c0947 */ /* 0x000fea0003800000 */
[----:B------:R0:W-:Y:S02]  /*0b40*/  STG.E desc[UR4][R2.64], R5 ;  /* 0x0000000502007986 */ /* 0x0001e4000c101904 */
.L_x_83:
[----:B------:R-:W-:Y:S05]  /*0b50*/  @P0 BRA `(.L_x_85) ;  /* 0x00000000000c0947 */ /* 0x000fea0003800000 */
[----:B------:R0:W-:Y:S02]  /*0b60*/  STG.E desc[UR4][R2.64], R5 ;  /* 0x0000000502007986 */ /* 0x0001e4000c101904 */
.L_x_84:
[----:B------:R-:W-:Y:S05]  /*0b70*/  @P0 BRA `(.L_x_86) ;  /* 0x00000000000c0947 */ /* 0x000fea0003800000 */
[----:B------:R0:W-:Y:S02]  /*0b80*/  STG.E desc[UR4][R2.64], R5 ;  /* 0x0000000502007986 */ /* 0x0001e4000c101904 */
.L_x_85:
[----:B------:R-:W-:Y:S05]  /*0b90*/  @P0 BRA `(.L_x_87) ;  /* 0x00000000000c0947 */ /* 0x000fea0003800000 */
[----:B------:R0:W-:Y:S02]  /*0ba0*/  STG.E desc[UR4][R2.64], R5 ;  /* 0x0000000502007986 */ /* 0x0001e4000c101904 */
.L_x_86:
[----:B------:R-:W-:Y:S05]  /*0bb0*/  @P0 BRA `(.L_x_88) ;  /* 0x00000000000c0947 */ /* 0x000fea0003800000 */
[----:B------:R0:W-:Y:S02]  /*0bc0*/  STG.E desc[UR4][R2.64], R5 ;  /* 0x0000000502007986 */ /* 0x0001e4000c101904 */
.L_x_87:
[----:B------:R-:W-:Y:S05]  /*0bd0*/  @P0 BRA `(.L_x_89) ;  /* 0x00000000000c0947 */ /* 0x000fea0003800000 */
[----:B------:R0:W-:Y:S02]  /*0be0*/  STG.E desc[UR4][R2.64], R5 ;  /* 0x0000000502007986 */ /* 0x0001e4000c101904 */
.L_x_88:
[----:B------:R-:W-:Y:S05]  /*0bf0*/  @P0 BRA `(.L_x_90) ;  /* 0x00000000000c0947 */ /* 0x000fea0003800000 */
[----:B------:R0:W-:Y:S02]  /*0c00*/  STG.E desc[UR4][R2.64], R5 ;  /* 0x0000000502007986 */ /* 0x0001e4000c101904 */
.L_x_89:
[----:B------:R-:W-:Y:S05]  /*0c10*/  @P0 BRA `(.L_x_91) ;  /* 0x00000000000c0947 */ /* 0x000fea0003800000 */
[----:B------:R0:W-:Y:S02]  /*0c20*/  STG.E desc[UR4][R2.64], R5 ;  /* 0x0000000502007986 */ /* 0x0001e4000c101904 */
.L_x_90:
[----:B------:R-:W-:Y:S05]  /*0c30*/  @P0 BRA `(.L_x_92) ;  /* 0x00000000000c0947 */ /* 0x000fea0003800000 */
[----:B------:R0:W-:Y:S02]  /*0c40*/  STG.E desc[UR4][R2.64], R5 ;  /* 0x0000000502007986 */ /* 0x0001e4000c101904 */
.L_x_91:
[----:B------:R-:W-:Y:S05]  /*0c50*/  @P0 BRA `(.L_x_93) ;  /* 0x00000000000c0947 */ /* 0x000fea0003800000 */
[----:B------:R0:W-:Y:S02]  /*0c60*/  STG.E desc[UR4][R2.64], R5 ;  /* 0x0000000502007986 */ /* 0x0001e4000c101904 */
.L_x_92:
[----:B------:R-:W-:Y:S05]  /*0c70*/  @P0 BRA `(.L_x_94) ;  /* 0x00000000000c0947 */ /* 0x000fea0003800000 */
[----:B------:R0:W-:Y:S02]  /*0c80*/  STG.E desc[UR4][R2.64], R5 ;  /* 0x0000000502007986 */ /* 0x0001e4000c101904 */
.L_x_93:
[----:B------:R-:W-:Y:S05]  /*0c90*/  @P0 BRA `(.L_x_95) ;  /* 0x00000000000c0947 */ /* 0x000fea0003800000 */
[----:B------:R0:W-:Y:S02]  /*0ca0*/  STG.E desc[UR4][R2.64], R5 ;  /* 0x0000000502007986 */ /* 0x0001e4000c101904 */
.L_x_94:
[----:B------:R-:W-:Y:S05]  /*0cb0*/  @P0 BRA `(.L_x_96) ;  /* 0x00000000000c0947 */ /* 0x000fea0003800000 */
[----:B------:R0:W-:Y:S02]  /*0cc0*/  STG.E desc[UR4][R2.64], R5 ;  /* 0x0000000502007986 */ /* 0x0001e4000c101904 */
.L_x_95:
[----:B------:R-:W-:Y:S05]  /*0cd0*/  @P0 BRA `(.L_x_97) ;  /* 0x00000000000c0947 */ /* 0x000fea0003800000 */
[----:B------:R0:W-:Y:S02]  /*0ce0*/  STG.E desc[UR4][R2.64], R5 ;  /* 0x0000000502007986 */ /* 0x0001e4000c101904 */
.L_x_96:
[----:B------:R-:W-:Y:S05]  /*0cf0*/  @P0 BRA `(.L_x_98) ;  /* 0x00000000000c0947 */ /* 0x000fea0003800000 */
[----:B------:R0:W-:Y:S02]  /*0d00*/  STG.E desc[UR4][R2.64], R5 ;  /* 0x0000000502007986 */ /* 0x0001e4000c101904 */
.L_x_97:
[----:B------:R-:W-:Y:S05]  /*0d10*/  @P0 BRA `(.L_x_99) ;  /* 0x00000000000c0947 */ /* 0x000fea0003800000 */
[----:B------:R0:W-:Y:S02]  /*0d20*/  STG.E desc[UR4][R2.64], R5 ;  /* 0x0000000502007986 */ /* 0x0001e4000c101904 */
.L_x_98:
[----:B------:R-:W-:Y:S05]  /*0d30*/  @P0 BRA `(.L_x_100) ;  /* 0x00000000000c0947 */ /* 0x000fea0003800000 */
[----:B------:R0:W-:Y:S02]  /*0d40*/  STG.E desc[UR4][R2.64], R5 ;  /* 0x0000000502007986 */ /* 0x0001e4000c101904 */
.L_x_99:
[----:B------:R-:W-:Y:S05]  /*0d50*/  @P0 BRA `(.L_x_101) ;  /* 0x00000000000c0947 */ /* 0x000fea0003800000 */
[----:B------:R0:W-:Y:S02]  /*0d60*/  STG.E desc[UR4][R2.64], R5 ;  /* 0x0000000502007986 */ /* 0x0001e4000c101904 */
.L_x_100:
[----:B------:R-:W-:Y:S05]  /*0d70*/  @P0 BRA `(.L_x_102) ;  /* 0x00000000000c0947 */ /* 0x000fea0003800000 */
[----:B------:R0:W-:Y:S02]  /*0d80*/  STG.E desc[UR4][R2.64], R5 ;  /* 0x0000000502007986 */ /* 0x0001e4000c101904 */
.L_x_101:
[----:B------:R-:W-:Y:S05]  /*0d90*/  @P0 BRA `(.L_x_103) ;  /* 0x00000000000c0947 */ /* 0x000fea0003800000 */
[----:B------:R0:W-:Y:S02]  /*0da0*/  STG.E desc[UR4][R2.64], R5 ;  /* 0x0000000502007986 */ /* 0x0001e4000c101904 */
.L_x_102:
[----:B------:R-:W-:Y:S05]  /*0db0*/  @P0 BRA `(.L_x_104) ;  /* 0x00000000000c0947 */ /* 0x000fea0003800000 */
[----:B------:R0:W-:Y:S02]  /*0dc0*/  STG.E desc[UR4][R2.64], R5 ;  /* 0x0000000502007986 */ /* 0x0001e4000c101904 */
.L_x_103:
[----:B------:R-:W-:Y:S05]  /*0dd0*/  @P0 BRA `(.L_x_105) ;  /* 0x00000000000c0947 */ /* 0x000fea0003800000 */
[----:B------:R0:W-:Y:S02]  /*0de0*/  STG.E desc[UR4][R2.64], R5 ;  /* 0x0000000502007986 */ /* 0x0001e4000c101904 */
.L_x_104:
[----:B------:R-:W-:Y:S05]  /*0df0*/  @P0 BRA `(.L_x_106) ;  /* 0x00000000000c0947 */ /* 0x000fea0003800000 */
[----:B------:R0:W-:Y:S02]  /*0e00*/  STG.E desc[UR4][R2.64], R5 ;  /* 0x0000000502007986 */ /* 0x0001e4000c101904 */
.L_x_105:
[----:B------:R-:W-:Y:S05]  /*0e10*/  @P0 BRA `(.L_x_107) ;  /* 0x00000000000c0947 */ /* 0x000fea0003800000 */
[----:B------:R0:W-:Y:S02]  /*0e20*/  STG.E desc[UR4][R2.64], R5 ;  /* 0x0000000502007986 */ /* 0x0001e4000c101904 */
.L_x_106:
[----:B------:R-:W-:Y:S05]  /*0e30*/  @P0 BRA `(.L_x_108) ;  /* 0x00000000000c0947 */ /* 0x000fea0003800000 */
[----:B------:R0:W-:Y:S02]  /*0e40*/  STG.E desc[UR4][R2.64], R5 ;  /* 0x0000000502007986 */ /* 0x0001e4000c101904 */
.L_x_107:
[----:B------:R-:W-:Y:S05]  /*0e50*/  @P0 BRA `(.L_x_109) ;  /* 0x00000000000c0947 */ /* 0x000fea0003800000 */
[----:B------:R0:W-:Y:S02]  /*0e60*/  STG.E desc[UR4][R2.64], R5 ;  /* 0x0000000502007986 */ /* 0x0001e4000c101904 */
.L_x_108:
[----:B------:R-:W-:Y:S05]  /*0e70*/  @P0 BRA `(.L_x_110) ;  /* 0x00000000000c0947 */ /* 0x000fea0003800000 */
[----:B------:R0:W-:Y:S02]  /*0e80*/  STG.E desc[UR4][R2.64], R5 ;  /* 0x0000000502007986 */ /* 0x0001e4000c101904 */
.L_x_109:
[----:B------:R-:W-:Y:S05]  /*0e90*/  @P0 BRA `(.L_x_111) ;  /* 0x00000000000c0947 */ /* 0x000fea0003800000 */
[----:B------:R0:W-:Y:S02]  /*0ea0*/  STG.E desc[UR4][R2.64], R5 ;  /* 0x0000000502007986 */ /* 0x0001e4000c101904 */
.L_x_110:
[----:B------:R-:W-:Y:S05]  /*0eb0*/  @P0 BRA `(.L_x_112) ;  /* 0x00000000000c0947 */ /* 0x000fea0003800000 */
[----:B------:R0:W-:Y:S02]  /*0ec0*/  STG.E desc[UR4][R2.64], R5 ;  /* 0x0000000502007986 */ /* 0x0001e4000c101904 */
.L_x_111:
[----:B------:R-:W-:Y:S05]  /*0ed0*/  @P0 BRA `(.L_x_113) ;  /* 0x00000000000c0947 */ /* 0x000fea0003800000 */
[----:B------:R0:W-:Y:S02]  /*0ee0*/  STG.E desc[UR4][R2.64], R5 ;  /* 0x0000000502007986 */ /* 0x0001e4000c101904 */
.L_x_112:
[----:B------:R-:W-:Y:S05]  /*0ef0*/  @P0 BRA `(.L_x_114) ;  /* 0x00000000000c0947 */ /* 0x000fea0003800000 */
[----:B------:R0:W-:Y:S02]  /*0f00*/  STG.E desc[UR4][R2.64], R5 ;  /* 0x0000000502007986 */ /* 0x0001e4000c101904 */
.L_x_113:
[----:B------:R-:W-:Y:S05]  /*0f10*/  @P0 BRA `(.L_x_115) ;  /* 0x00000000000c0947 */ /* 0x000fea0003800000 */
[----:B------:R0:W-:Y:S02]  /*0f20*/  STG.E desc[UR4][R2.64], R5 ;  /* 0x0000000502007986 */ /* 0x0001e4000c101904 */
.L_x_114:
[----:B------:R-:W-:Y:S05]  /*0f30*/  @P0 BRA `(.L_x_116) ;  /* 0x00000000000c0947 */ /* 0x000fea0003800000 */
[----:B------:R0:W-:Y:S02]  /*0f40*/  STG.E desc[UR4][R2.64], R5 ;  /* 0x0000000502007986 */ /* 0x0001e4000c101904 */
.L_x_115:
[----:B------:R-:W-:Y:S05]  /*0f50*/  @P0 BRA `(.L_x_117) ;  /* 0x00000000000c0947 */ /* 0x000fea0003800000 */
[----:B------:R0:W-:Y:S02]  /*0f60*/  STG.E desc[UR4][R2.64], R5 ;  /* 0x0000000502007986 */ /* 0x0001e4000c101904 */
.L_x_116:
[----:B------:R-:W-:Y:S05]  /*0f70*/  @P0 BRA `(.L_x_118) ;  /* 0x00000000000c0947 */ /* 0x000fea0003800000 */
[----:B------:R0:W-:Y:S02]  /*0f80*/  STG.E desc[UR4][R2.64], R5 ;  /* 0x0000000502007986 */ /* 0x0001e4000c101904 */
.L_x_117:
[----:B------:R-:W-:Y:S05]  /*0f90*/  @P0 BRA `(.L_x_119) ;  /* 0x00000000000c0947 */ /* 0x000fea0003800000 */
[----:B------:R0:W-:Y:S02]  /*0fa0*/  STG.E desc[UR4][R2.64], R5 ;  /* 0x0000000502007986 */ /* 0x0001e4000c101904 */
.L_x_118:
[----:B------:R-:W-:Y:S05]  /*0fb0*/  @P0 BRA `(.L_x_120) ;  /* 0x00000000000c0947 */ /* 0x000fea0003800000 */
[----:B------:R0:W-:Y:S02]  /*0fc0*/  STG.E desc[UR4][R2.64], R5 ;  /* 0x0000000502007986 */ /* 0x0001e4000c101904 */
.L_x_119:
[----:B------:R-:W-:Y:S05]  /*0fd0*/  @P0 BRA `(.L_x_121) ;  /* 0x00000000000c0947 */ /* 0x000fea0003800000 */
[----:B------:R0:W-:Y:S02]  /*0fe0*/  STG.E desc[UR4][R2.64], R5 ;  /* 0x0000000502007986 */ /* 0x0001e4000c101904 */
.L_x_120:
[----:B------:R-:W-:Y:S05]  /*0ff0*/  @P0 BRA `(.L_x_122) ;  /* 0x00000000000c0947 */ /* 0x000fea0003800000 */
[----:B------:R0:W-:Y:S02]  /*1000*/  STG.E desc[UR4][R2.64], R5 ;  /* 0x0000000502007986 */ /* 0x0001e4000c101904 */
.L_x_121:
[----:B------:R-:W-:Y:S05]  /*1010*/  @P0 BRA `(.L_x_123) ;  /* 0x0000000000100947 */ /* 0x000fea0003800000 */
[----:B------:R0:W-:Y:S02]  /*1020*/  STG.E desc[UR4][R2.64], R5 ;  /* 0x0000000502007986 */ /* 0x0001e4000c101904 */
.L_x_122:
[----:B------:R-:W-:Y:S05]  /*1030*/  @P0 BREAK.RELIABLE B1 ;  /* 0x0000000000010942 */ /* 0x000fea0003800100 */
[----:B------:R-:W-:Y:S05]  /*1040*/  @P0 BRA `(.L_x_124) ;  /* 0x00000000000c0947 */ /* 0x000fea0003800000 */
[----:B------:R0:W-:Y:S02]  /*1050*/  STG.E desc[UR4][R2.64], R5 ;  /* 0x0000000502007986 */ /* 0x0001e4000c101904 */
.L_x_123:
[----:B------:R-:W-:Y:S05]  /*1060*/  BSYNC.RELIABLE B1 ;  /* 0x0000000000017941 */ /* 0x000fea0003800100 */
.L_x_3:
[----:B------:R0:W-:Y:S02]  /*1070*/  @!P0 STG.E desc[UR4][R2.64], R5 ;  /* 0x0000000502008986 */ /* 0x0001e4000c101904 */
.L_x_124:
[----:B------:R-:W-:Y:S05]  /*1080*/  BSYNC.RECONVERGENT B0 ;  /* 0x0000000000007941 */ /* 0x000fea0003800200 */
.L_x_2:
[----:B------:R-:W-:Y:S05]  /*1090*/  WARPSYNC.ALL ;  /* 0x0000000000007948 */ /* 0x000fea0003800000 */
[----:B------:R-:W-:Y:S05]  /*10a0*/  @P0 EXIT ;  /* 0x000000000000094d */ /* 0x000fea0003800000 */
[----:B------:R-:W-:Y:S01]  /*10b0*/  STG.E desc[UR4][R2.64], R5 ;  /* 0x0000000502007986 */ /* 0x000fe2000c101904 */
[----:B------:R-:W-:Y:S05]  /*10c0*/  EXIT ;  /* 0x000000000000794d */ /* 0x000fea0003800000 */
.L_x_125:
[----:B------:R-:W-:-:S00]  /*10d0*/  BRA `(.L_x_125) ;  /* 0xfffffffc00fc7947 */ /* 0x000fc0000383ffff */
[----:B------:R-:W-:-:S00]  /*10e0*/  NOP ;  /* 0x0000000000007918 */ /* 0x000fc00000000000 */
        /* <DEDUP_REMOVED lines=9> */
.L_x_126:


//--------------------- .nv.shared.reserved.0     --------------------------
	.section	.nv.shared.reserved.0,"aw",@nobits
	.weak		__nv_reservedSMEM_offset_0_alias
	.size		__nv_reservedSMEM_offset_0_alias, 0, 64
	.other		__nv_reservedSMEM_offset_0_alias,@"STO_CUDA_RESERVED_SHARED STV_DEFAULT"
__nv_reservedSMEM_offset_0_alias:
	.zero		0
	.zero		64


//--------------------- .nv.constant0._Z5saxpyifPfS_ --------------------------
	.section	.nv.constant0._Z5saxpyifPfS_,"a",@progbits
	.sectionflags	@""
	.align	4
.nv.constant0._Z5saxpyifPfS_:
	.zero		920


//--------------------- SYMBOLS --------------------------

	.type		.nv.reservedSmem.offset0,@object
	.size		.nv.reservedSmem.offset0,0x4
